//
// Generated by NVIDIA NVVM Compiler
//
// Compiler Build ID: CL-36424714
// Cuda compilation tools, release 13.0, V13.0.88
// Based on NVVM 20.0.0
//

.version 9.0
.target sm_100
.address_size 64

	// .globl	_Z10logic_gateiii

.visible .entry _Z10logic_gateiii(
	.param .u32 _Z10logic_gateiii_param_0,
	.param .u32 _Z10logic_gateiii_param_1,
	.param .u32 _Z10logic_gateiii_param_2
)
{


	ret;

}


// ===== COMPILED SASS (sm_100) =====

	.target	sm_100

	.elftype	@"ET_EXEC"


//--------------------- .note.nv.tkinfo           --------------------------
	.section	.note.nv.tkinfo,"",@"SHT_NOTE"
	.sectionflags	@"SHF_NOTE_NV_TKINFO"
	.tkinfo
        /*0018*/ 	.word	0x00000002
        /*0030*/ 	.string	""
        /*0030*/ 	.string	"ptxas"
        /*0030*/ 	.string	"Cuda compilation tools, release 13.0, V13.0.88"
        /*0030*/ 	.string	"Build cuda_13.0.r13.0/compiler.36424714_0"
        /*0030*/ 	.string	"-arch sm_100 -m 64 "



//--------------------- .note.nv.cuinfo           --------------------------
	.section	.note.nv.cuinfo,"",@"SHT_NOTE"
	.sectionflags	@"SHF_NOTE_NV_CUINFO"
        /*0018*/ 	.short	0x0002
        /*001a*/ 	.short	0x0064
        /*001c*/ 	.short	0x0082
	.zero		2


//--------------------- .nv.info                  --------------------------
	.section	.nv.info,"",@"SHT_CUDA_INFO"
	.align	4


	//----- nvinfo : EIATTR_REGCOUNT
	.align		4
        /*0000*/ 	.byte	0x04, 0x2f
        /*0002*/ 	.short	(.L_1 - .L_0)
	.align		4
.L_0:
        /*0004*/ 	.word	index@(_Z10logic_gateiii)
        /*0008*/ 	.word	0x00000004


	//----- nvinfo : EIATTR_FRAME_SIZE
	.align		4
.L_1:
        /*000c*/ 	.byte	0x04, 0x11
        /*000e*/ 	.short	(.L_3 - .L_2)
	.align		4
.L_2:
        /*0010*/ 	.word	index@(_Z10logic_gateiii)
        /*0014*/ 	.word	0x00000000


	//----- nvinfo : EIATTR_MIN_STACK_SIZE
	.align		4
.L_3:
        /*0018*/ 	.byte	0x04, 0x12
        /*001a*/ 	.short	(.L_5 - .L_4)
	.align		4
.L_4:
        /*001c*/ 	.word	index@(_Z10logic_gateiii)
        /*0020*/ 	.word	0x00000000
.L_5:


//--------------------- .nv.compat                --------------------------
	.section	.nv.compat,"",@"SHT_CUDA_COMPAT_INFO"
	.align	4
        /*0000*/ 	.byte	0x02, 0x09, 0x00, 0x00, 0x02, 0x02, 0x01, 0x00, 0x02, 0x05, 0x05, 0x00, 0x03, 0x07, 0x01, 0x01
        /*0010*/ 	.byte	0x02, 0x03, 0x00, 0x00, 0x02, 0x06, 0x01, 0x00, 0x04, 0x0b, 0x08, 0x00, 0x09, 0x00, 0x00, 0x00
        /*0020*/ 	.byte	0x00, 0x00, 0x00, 0x00


//--------------------- .nv.info._Z10logic_gateiii --------------------------
	.section	.nv.info._Z10logic_gateiii,"",@"SHT_CUDA_INFO"
	.sectionflags	@""
	.align	4


	//----- nvinfo : EIATTR_CUDA_API_VERSION
	.align		4
        /*0000*/ 	.byte	0x04, 0x37
        /*0002*/ 	.short	(.L_7 - .L_6)
.L_6:
        /*0004*/ 	.word	0x00000082


	//----- nvinfo : EIATTR_KPARAM_INFO
	.align		4
.L_7:
        /*0008*/ 	.byte	0x04, 0x17
        /*000a*/ 	.short	(.L_9 - .L_8)
.L_8:
        /*000c*/ 	.word	0x00000000
        /*0010*/ 	.short	0x0002
        /*0012*/ 	.short	0x0008
        /*0014*/ 	.byte	0x00, 0xf0, 0x11, 0x00


	//----- nvinfo : EIATTR_KPARAM_INFO
	.align		4
.L_9:
        /*0018*/ 	.byte	0x04, 0x17
        /*001a*/ 	.short	(.L_11 - .L_10)
.L_10:
        /*001c*/ 	.word	0x00000000
        /*0020*/ 	.short	0x0001
        /*0022*/ 	.short	0x0004
        /*0024*/ 	.byte	0x00, 0xf0, 0x11, 0x00


	//----- nvinfo : EIATTR_KPARAM_INFO
	.align		4
.L_11:
        /*0028*/ 	.byte	0x04, 0x17
        /*002a*/ 	.short	(.L_13 - .L_12)
.L_12:
        /*002c*/ 	.word	0x00000000
        /*0030*/ 	.short	0x0000
        /*0032*/ 	.short	0x0000
        /*0034*/ 	.byte	0x00, 0xf0, 0x11, 0x00


	//----- nvinfo : EIATTR_SPARSE_MMA_MASK
	.align		4
.L_13:
        /*0038*/ 	.byte	0x03, 0x50
        /*003a*/ 	.short	0x0000


	//----- nvinfo : EIATTR_MAXREG_COUNT
	.align		4
        /*003c*/ 	.byte	0x03, 0x1b
        /*003e*/ 	.short	0x00ff


	//----- nvinfo : EIATTR_MERCURY_ISA_VERSION
	.align		4
        /*0040*/ 	.byte	0x03, 0x5f
        /*0042*/ 	.short	0x0101


	//----- nvinfo : EIATTR_VRC_CTA_INIT_COUNT
	.align		4
        /*0044*/ 	.byte	0x02, 0x4a
	.zero		1
	.zero		1


	//----- nvinfo : EIATTR_EXIT_INSTR_OFFSETS
	.align		4
        /*0048*/ 	.byte	0x04, 0x1c
        /*004a*/ 	.short	(.L_15 - .L_14)


	//   ....[0]....
.L_14:
        /*004c*/ 	.word	0x00000010


	//----- nvinfo : EIATTR_CBANK_PARAM_SIZE
	.align		4
.L_15:
        /*0050*/ 	.byte	0x03, 0x19
        /*0052*/ 	.short	0x000c


	//----- nvinfo : EIATTR_PARAM_CBANK
	.align		4
        /*0054*/ 	.byte	0x04, 0x0a
        /*0056*/ 	.short	(.L_17 - .L_16)
	.align		4
.L_16:
        /*0058*/ 	.word	index@(.nv.constant0._Z10logic_gateiii)
        /*005c*/ 	.short	0x0380
        /*005e*/ 	.short	0x000c


	//----- nvinfo : EIATTR_SW_WAR
	.align		4
.L_17:
        /*0060*/ 	.byte	0x04, 0x36
        /*0062*/ 	.short	(.L_19 - .L_18)
.L_18:
        /*0064*/ 	.word	0x00000008
.L_19:


//--------------------- .nv.callgraph             --------------------------
	.section	.nv.callgraph,"",@"SHT_CUDA_CALLGRAPH"
	.align	4
	.sectionentsize	8
	.align		4
        /*0000*/ 	.word	0x00000000
	.align		4
        /*0004*/ 	.word	0xffffffff
	.align		4
        /*0008*/ 	.word	0x00000000
	.align		4
        /*000c*/ 	.word	0xfffffffe
	.align		4
        /*0010*/ 	.word	0x00000000
	.align		4
        /*0014*/ 	.word	0xfffffffd
	.align		4
        /*0018*/ 	.word	0x00000000
	.align		4
        /*001c*/ 	.word	0xfffffffc


//--------------------- .text._Z10logic_gateiii   --------------------------
	.section	.text._Z10logic_gateiii,"ax",@progbits
	.align	128
        .global         _Z10logic_gateiii
        .type           _Z10logic_gateiii,@function
        .size           _Z10logic_gateiii,(.L_x_1 - _Z10logic_gateiii)
        .other          _Z10logic_gateiii,@"STO_CUDA_ENTRY STV_DEFAULT"
_Z10logic_gateiii:
.text._Z10logic_gateiii:
[----:B------:R-:W-:Y:S01]  /*0000*/  LDC R1, c[0x0][0x37c] ;  /* 0x0000df00ff017b82 */ /* 0x000fe20000000800 */
[----:B------:R-:W-:Y:S05]  /*0010*/  EXIT ;  /* 0x000000000000794d */ /* 0x000fea0003800000 */
.L_x_0:
[----:B------:R-:W-:-:S00]  /*0020*/  BRA `(.L_x_0) ;  /* 0xfffffffc00fc7947 */ /* 0x000fc0000383ffff */
[----:B------:R-:W-:-:S00]  /*0030*/  NOP ;  /* 0x0000000000007918 */ /* 0x000fc00000000000 */
        /* <DEDUP_REMOVED lines=12> */
.L_x_1:


//--------------------- .nv.shared.reserved.0     --------------------------
	.section	.nv.shared.reserved.0,"aw",@nobits
	.weak		__nv_reservedSMEM_offset_0_alias
	.size		__nv_reservedSMEM_offset_0_alias, 0, 64
	.other		__nv_reservedSMEM_offset_0_alias,@"STO_CUDA_RESERVED_SHARED STV_DEFAULT"
__nv_reservedSMEM_offset_0_alias:
	.zero		0
	.zero		64


//--------------------- .nv.constant0._Z10logic_gateiii --------------------------
	.section	.nv.constant0._Z10logic_gateiii,"a",@progbits
	.sectionflags	@""
	.align	4
.nv.constant0._Z10logic_gateiii:
	.zero		908


//--------------------- SYMBOLS --------------------------

	.type		.nv.reservedSmem.offset0,@object
	.size		.nv.reservedSmem.offset0,0x4
